//
// Generated by NVIDIA NVVM Compiler
//
// Compiler Build ID: CL-36424714
// Cuda compilation tools, release 13.0, V13.0.88
// Based on NVVM 20.0.0
//

.version 9.0
.target sm_100
.address_size 64

	// .globl	_Z15spmv_csr_kernelPiS_PfS0_S0_i

.visible .entry _Z15spmv_csr_kernelPiS_PfS0_S0_i(
	.param .u64 .ptr .align 1 _Z15spmv_csr_kernelPiS_PfS0_S0_i_param_0,
	.param .u64 .ptr .align 1 _Z15spmv_csr_kernelPiS_PfS0_S0_i_param_1,
	.param .u64 .ptr .align 1 _Z15spmv_csr_kernelPiS_PfS0_S0_i_param_2,
	.param .u64 .ptr .align 1 _Z15spmv_csr_kernelPiS_PfS0_S0_i_param_3,
	.param .u64 .ptr .align 1 _Z15spmv_csr_kernelPiS_PfS0_S0_i_param_4,
	.param .u32 _Z15spmv_csr_kernelPiS_PfS0_S0_i_param_5
)
{
	.reg .pred 	%p<11>;
	.reg .b32 	%r<67>;
	.reg .b32 	%f<112>;
	.reg .b64 	%rd<87>;

	ld.param.u64 	%rd6, [_Z15spmv_csr_kernelPiS_PfS0_S0_i_param_0];
	ld.param.u64 	%rd8, [_Z15spmv_csr_kernelPiS_PfS0_S0_i_param_1];
	ld.param.u64 	%rd9, [_Z15spmv_csr_kernelPiS_PfS0_S0_i_param_2];
	ld.param.u64 	%rd10, [_Z15spmv_csr_kernelPiS_PfS0_S0_i_param_3];
	ld.param.u64 	%rd7, [_Z15spmv_csr_kernelPiS_PfS0_S0_i_param_4];
	ld.param.u32 	%r23, [_Z15spmv_csr_kernelPiS_PfS0_S0_i_param_5];
	cvta.to.global.u64 	%rd1, %rd10;
	cvta.to.global.u64 	%rd2, %rd8;
	cvta.to.global.u64 	%rd3, %rd9;
	mov.u32 	%r24, %ctaid.x;
	mov.u32 	%r25, %ntid.x;
	mov.u32 	%r26, %tid.x;
	mad.lo.s32 	%r1, %r24, %r25, %r26;
	setp.ge.s32 	%p1, %r1, %r23;
	@%p1 bra 	$L__BB0_15;
	cvta.to.global.u64 	%rd11, %rd6;
	mul.wide.s32 	%rd12, %r1, 4;
	add.s64 	%rd13, %rd11, %rd12;
	ld.global.u32 	%r62, [%rd13];
	ld.global.u32 	%r3, [%rd13+4];
	setp.ge.s32 	%p2, %r62, %r3;
	mov.f32 	%f111, 0f00000000;
	@%p2 bra 	$L__BB0_14;
	add.s32 	%r27, %r62, 1;
	max.s32 	%r28, %r3, %r27;
	sub.s32 	%r4, %r28, %r62;
	and.b32  	%r5, %r4, 15;
	sub.s32 	%r29, %r62, %r28;
	setp.gt.u32 	%p3, %r29, -16;
	mov.f32 	%f111, 0f00000000;
	@%p3 bra 	$L__BB0_5;
	and.b32  	%r30, %r4, -16;
	neg.s32 	%r60, %r30;
	add.s64 	%rd4, %rd3, 32;
	add.s64 	%rd5, %rd2, 32;
	mov.f32 	%f111, 0f00000000;
$L__BB0_4:
	.pragma "nounroll";
	mul.wide.s32 	%rd14, %r62, 4;
	add.s64 	%rd15, %rd4, %rd14;
	add.s64 	%rd16, %rd5, %rd14;
	ld.global.f32 	%f18, [%rd15+-32];
	ld.global.u32 	%r31, [%rd16+-32];
	mul.wide.s32 	%rd17, %r31, 4;
	add.s64 	%rd18, %rd1, %rd17;
	ld.global.f32 	%f19, [%rd18];
	fma.rn.f32 	%f20, %f18, %f19, %f111;
	ld.global.f32 	%f21, [%rd15+-28];
	ld.global.u32 	%r32, [%rd16+-28];
	mul.wide.s32 	%rd19, %r32, 4;
	add.s64 	%rd20, %rd1, %rd19;
	ld.global.f32 	%f22, [%rd20];
	fma.rn.f32 	%f23, %f21, %f22, %f20;
	ld.global.f32 	%f24, [%rd15+-24];
	ld.global.u32 	%r33, [%rd16+-24];
	mul.wide.s32 	%rd21, %r33, 4;
	add.s64 	%rd22, %rd1, %rd21;
	ld.global.f32 	%f25, [%rd22];
	fma.rn.f32 	%f26, %f24, %f25, %f23;
	ld.global.f32 	%f27, [%rd15+-20];
	ld.global.u32 	%r34, [%rd16+-20];
	mul.wide.s32 	%rd23, %r34, 4;
	add.s64 	%rd24, %rd1, %rd23;
	ld.global.f32 	%f28, [%rd24];
	fma.rn.f32 	%f29, %f27, %f28, %f26;
	ld.global.f32 	%f30, [%rd15+-16];
	ld.global.u32 	%r35, [%rd16+-16];
	mul.wide.s32 	%rd25, %r35, 4;
	add.s64 	%rd26, %rd1, %rd25;
	ld.global.f32 	%f31, [%rd26];
	fma.rn.f32 	%f32, %f30, %f31, %f29;
	ld.global.f32 	%f33, [%rd15+-12];
	ld.global.u32 	%r36, [%rd16+-12];
	mul.wide.s32 	%rd27, %r36, 4;
	add.s64 	%rd28, %rd1, %rd27;
	ld.global.f32 	%f34, [%rd28];
	fma.rn.f32 	%f35, %f33, %f34, %f32;
	ld.global.f32 	%f36, [%rd15+-8];
	ld.global.u32 	%r37, [%rd16+-8];
	mul.wide.s32 	%rd29, %r37, 4;
	add.s64 	%rd30, %rd1, %rd29;
	ld.global.f32 	%f37, [%rd30];
	fma.rn.f32 	%f38, %f36, %f37, %f35;
	ld.global.f32 	%f39, [%rd15+-4];
	ld.global.u32 	%r38, [%rd16+-4];
	mul.wide.s32 	%rd31, %r38, 4;
	add.s64 	%rd32, %rd1, %rd31;
	ld.global.f32 	%f40, [%rd32];
	fma.rn.f32 	%f41, %f39, %f40, %f38;
	ld.global.f32 	%f42, [%rd15];
	ld.global.u32 	%r39, [%rd16];
	mul.wide.s32 	%rd33, %r39, 4;
	add.s64 	%rd34, %rd1, %rd33;
	ld.global.f32 	%f43, [%rd34];
	fma.rn.f32 	%f44, %f42, %f43, %f41;
	ld.global.f32 	%f45, [%rd15+4];
	ld.global.u32 	%r40, [%rd16+4];
	mul.wide.s32 	%rd35, %r40, 4;
	add.s64 	%rd36, %rd1, %rd35;
	ld.global.f32 	%f46, [%rd36];
	fma.rn.f32 	%f47, %f45, %f46, %f44;
	ld.global.f32 	%f48, [%rd15+8];
	ld.global.u32 	%r41, [%rd16+8];
	mul.wide.s32 	%rd37, %r41, 4;
	add.s64 	%rd38, %rd1, %rd37;
	ld.global.f32 	%f49, [%rd38];
	fma.rn.f32 	%f50, %f48, %f49, %f47;
	ld.global.f32 	%f51, [%rd15+12];
	ld.global.u32 	%r42, [%rd16+12];
	mul.wide.s32 	%rd39, %r42, 4;
	add.s64 	%rd40, %rd1, %rd39;
	ld.global.f32 	%f52, [%rd40];
	fma.rn.f32 	%f53, %f51, %f52, %f50;
	ld.global.f32 	%f54, [%rd15+16];
	ld.global.u32 	%r43, [%rd16+16];
	mul.wide.s32 	%rd41, %r43, 4;
	add.s64 	%rd42, %rd1, %rd41;
	ld.global.f32 	%f55, [%rd42];
	fma.rn.f32 	%f56, %f54, %f55, %f53;
	ld.global.f32 	%f57, [%rd15+20];
	ld.global.u32 	%r44, [%rd16+20];
	mul.wide.s32 	%rd43, %r44, 4;
	add.s64 	%rd44, %rd1, %rd43;
	ld.global.f32 	%f58, [%rd44];
	fma.rn.f32 	%f59, %f57, %f58, %f56;
	ld.global.f32 	%f60, [%rd15+24];
	ld.global.u32 	%r45, [%rd16+24];
	mul.wide.s32 	%rd45, %r45, 4;
	add.s64 	%rd46, %rd1, %rd45;
	ld.global.f32 	%f61, [%rd46];
	fma.rn.f32 	%f62, %f60, %f61, %f59;
	ld.global.f32 	%f63, [%rd15+28];
	ld.global.u32 	%r46, [%rd16+28];
	mul.wide.s32 	%rd47, %r46, 4;
	add.s64 	%rd48, %rd1, %rd47;
	ld.global.f32 	%f64, [%rd48];
	fma.rn.f32 	%f111, %f63, %f64, %f62;
	add.s32 	%r62, %r62, 16;
	add.s32 	%r60, %r60, 16;
	setp.ne.s32 	%p4, %r60, 0;
	@%p4 bra 	$L__BB0_4;
$L__BB0_5:
	setp.eq.s32 	%p5, %r5, 0;
	@%p5 bra 	$L__BB0_14;
	and.b32  	%r12, %r4, 7;
	setp.lt.u32 	%p6, %r5, 8;
	@%p6 bra 	$L__BB0_8;
	mul.wide.s32 	%rd49, %r62, 4;
	add.s64 	%rd50, %rd3, %rd49;
	ld.global.f32 	%f66, [%rd50];
	add.s64 	%rd51, %rd2, %rd49;
	ld.global.u32 	%r47, [%rd51];
	mul.wide.s32 	%rd52, %r47, 4;
	add.s64 	%rd53, %rd1, %rd52;
	ld.global.f32 	%f67, [%rd53];
	fma.rn.f32 	%f68, %f66, %f67, %f111;
	ld.global.f32 	%f69, [%rd50+4];
	ld.global.u32 	%r48, [%rd51+4];
	mul.wide.s32 	%rd54, %r48, 4;
	add.s64 	%rd55, %rd1, %rd54;
	ld.global.f32 	%f70, [%rd55];
	fma.rn.f32 	%f71, %f69, %f70, %f68;
	ld.global.f32 	%f72, [%rd50+8];
	ld.global.u32 	%r49, [%rd51+8];
	mul.wide.s32 	%rd56, %r49, 4;
	add.s64 	%rd57, %rd1, %rd56;
	ld.global.f32 	%f73, [%rd57];
	fma.rn.f32 	%f74, %f72, %f73, %f71;
	ld.global.f32 	%f75, [%rd50+12];
	ld.global.u32 	%r50, [%rd51+12];
	mul.wide.s32 	%rd58, %r50, 4;
	add.s64 	%rd59, %rd1, %rd58;
	ld.global.f32 	%f76, [%rd59];
	fma.rn.f32 	%f77, %f75, %f76, %f74;
	ld.global.f32 	%f78, [%rd50+16];
	ld.global.u32 	%r51, [%rd51+16];
	mul.wide.s32 	%rd60, %r51, 4;
	add.s64 	%rd61, %rd1, %rd60;
	ld.global.f32 	%f79, [%rd61];
	fma.rn.f32 	%f80, %f78, %f79, %f77;
	ld.global.f32 	%f81, [%rd50+20];
	ld.global.u32 	%r52, [%rd51+20];
	mul.wide.s32 	%rd62, %r52, 4;
	add.s64 	%rd63, %rd1, %rd62;
	ld.global.f32 	%f82, [%rd63];
	fma.rn.f32 	%f83, %f81, %f82, %f80;
	ld.global.f32 	%f84, [%rd50+24];
	ld.global.u32 	%r53, [%rd51+24];
	mul.wide.s32 	%rd64, %r53, 4;
	add.s64 	%rd65, %rd1, %rd64;
	ld.global.f32 	%f85, [%rd65];
	fma.rn.f32 	%f86, %f84, %f85, %f83;
	ld.global.f32 	%f87, [%rd50+28];
	ld.global.u32 	%r54, [%rd51+28];
	mul.wide.s32 	%rd66, %r54, 4;
	add.s64 	%rd67, %rd1, %rd66;
	ld.global.f32 	%f88, [%rd67];
	fma.rn.f32 	%f111, %f87, %f88, %f86;
	add.s32 	%r62, %r62, 8;
$L__BB0_8:
	setp.eq.s32 	%p7, %r12, 0;
	@%p7 bra 	$L__BB0_14;
	and.b32  	%r15, %r4, 3;
	setp.lt.u32 	%p8, %r12, 4;
	@%p8 bra 	$L__BB0_11;
	mul.wide.s32 	%rd68, %r62, 4;
	add.s64 	%rd69, %rd3, %rd68;
	ld.global.f32 	%f90, [%rd69];
	add.s64 	%rd70, %rd2, %rd68;
	ld.global.u32 	%r55, [%rd70];
	mul.wide.s32 	%rd71, %r55, 4;
	add.s64 	%rd72, %rd1, %rd71;
	ld.global.f32 	%f91, [%rd72];
	fma.rn.f32 	%f92, %f90, %f91, %f111;
	ld.global.f32 	%f93, [%rd69+4];
	ld.global.u32 	%r56, [%rd70+4];
	mul.wide.s32 	%rd73, %r56, 4;
	add.s64 	%rd74, %rd1, %rd73;
	ld.global.f32 	%f94, [%rd74];
	fma.rn.f32 	%f95, %f93, %f94, %f92;
	ld.global.f32 	%f96, [%rd69+8];
	ld.global.u32 	%r57, [%rd70+8];
	mul.wide.s32 	%rd75, %r57, 4;
	add.s64 	%rd76, %rd1, %rd75;
	ld.global.f32 	%f97, [%rd76];
	fma.rn.f32 	%f98, %f96, %f97, %f95;
	ld.global.f32 	%f99, [%rd69+12];
	ld.global.u32 	%r58, [%rd70+12];
	mul.wide.s32 	%rd77, %r58, 4;
	add.s64 	%rd78, %rd1, %rd77;
	ld.global.f32 	%f100, [%rd78];
	fma.rn.f32 	%f111, %f99, %f100, %f98;
	add.s32 	%r62, %r62, 4;
$L__BB0_11:
	setp.eq.s32 	%p9, %r15, 0;
	@%p9 bra 	$L__BB0_14;
	neg.s32 	%r65, %r15;
$L__BB0_13:
	.pragma "nounroll";
	mul.wide.s32 	%rd79, %r62, 4;
	add.s64 	%rd80, %rd2, %rd79;
	add.s64 	%rd81, %rd3, %rd79;
	ld.global.f32 	%f101, [%rd81];
	ld.global.u32 	%r59, [%rd80];
	mul.wide.s32 	%rd82, %r59, 4;
	add.s64 	%rd83, %rd1, %rd82;
	ld.global.f32 	%f102, [%rd83];
	fma.rn.f32 	%f111, %f101, %f102, %f111;
	add.s32 	%r62, %r62, 1;
	add.s32 	%r65, %r65, 1;
	setp.ne.s32 	%p10, %r65, 0;
	@%p10 bra 	$L__BB0_13;
$L__BB0_14:
	cvta.to.global.u64 	%rd84, %rd7;
	add.s64 	%rd86, %rd84, %rd12;
	st.global.f32 	[%rd86], %f111;
$L__BB0_15:
	ret;

}


// ===== COMPILED SASS (sm_100) =====

	.target	sm_100

	.elftype	@"ET_EXEC"


//--------------------- .note.nv.tkinfo           --------------------------
	.section	.note.nv.tkinfo,"",@"SHT_NOTE"
	.sectionflags	@"SHF_NOTE_NV_TKINFO"
	.tkinfo
        /*0018*/ 	.word	0x00000002
        /*0030*/ 	.string	""
        /*0030*/ 	.string	"ptxas"
        /*0030*/ 	.string	"Cuda compilation tools, release 13.0, V13.0.88"
        /*0030*/ 	.string	"Build cuda_13.0.r13.0/compiler.36424714_0"
        /*0030*/ 	.string	"-arch sm_100 -m 64 "



//--------------------- .note.nv.cuinfo           --------------------------
	.section	.note.nv.cuinfo,"",@"SHT_NOTE"
	.sectionflags	@"SHF_NOTE_NV_CUINFO"
        /*0018*/ 	.short	0x0002
        /*001a*/ 	.short	0x0064
        /*001c*/ 	.short	0x0082
	.zero		2


//--------------------- .nv.info                  --------------------------
	.section	.nv.info,"",@"SHT_CUDA_INFO"
	.align	4


	//----- nvinfo : EIATTR_REGCOUNT
	.align		4
        /*0000*/ 	.byte	0x04, 0x2f
        /*0002*/ 	.short	(.L_1 - .L_0)
	.align		4
.L_0:
        /*0004*/ 	.word	index@(_Z15spmv_csr_kernelPiS_PfS0_S0_i)
        /*0008*/ 	.word	0x00000020


	//----- nvinfo : EIATTR_FRAME_SIZE
	.align		4
.L_1:
        /*000c*/ 	.byte	0x04, 0x11
        /*000e*/ 	.short	(.L_3 - .L_2)
	.align		4
.L_2:
        /*0010*/ 	.word	index@(_Z15spmv_csr_kernelPiS_PfS0_S0_i)
        /*0014*/ 	.word	0x00000000


	//----- nvinfo : EIATTR_MIN_STACK_SIZE
	.align		4
.L_3:
        /*0018*/ 	.byte	0x04, 0x12
        /*001a*/ 	.short	(.L_5 - .L_4)
	.align		4
.L_4:
        /*001c*/ 	.word	index@(_Z15spmv_csr_kernelPiS_PfS0_S0_i)
        /*0020*/ 	.word	0x00000000
.L_5:


//--------------------- .nv.compat                --------------------------
	.section	.nv.compat,"",@"SHT_CUDA_COMPAT_INFO"
	.align	4
        /*0000*/ 	.byte	0x02, 0x09, 0x00, 0x00, 0x02, 0x02, 0x01, 0x00, 0x02, 0x05, 0x05, 0x00, 0x03, 0x07, 0x01, 0x01
        /*0010*/ 	.byte	0x02, 0x03, 0x00, 0x00, 0x02, 0x06, 0x01, 0x00, 0x04, 0x0b, 0x08, 0x00, 0x09, 0x00, 0x00, 0x00
        /*0020*/ 	.byte	0x00, 0x00, 0x00, 0x00


//--------------------- .nv.info._Z15spmv_csr_kernelPiS_PfS0_S0_i --------------------------
	.section	.nv.info._Z15spmv_csr_kernelPiS_PfS0_S0_i,"",@"SHT_CUDA_INFO"
	.sectionflags	@""
	.align	4


	//----- nvinfo : EIATTR_CUDA_API_VERSION
	.align		4
        /*0000*/ 	.byte	0x04, 0x37
        /*0002*/ 	.short	(.L_7 - .L_6)
.L_6:
        /*0004*/ 	.word	0x00000082


	//----- nvinfo : EIATTR_KPARAM_INFO
	.align		4
.L_7:
        /*0008*/ 	.byte	0x04, 0x17
        /*000a*/ 	.short	(.L_9 - .L_8)
.L_8:
        /*000c*/ 	.word	0x00000000
        /*0010*/ 	.short	0x0005
        /*0012*/ 	.short	0x0028
        /*0014*/ 	.byte	0x00, 0xf0, 0x11, 0x00


	//----- nvinfo : EIATTR_KPARAM_INFO
	.align		4
.L_9:
        /*0018*/ 	.byte	0x04, 0x17
        /*001a*/ 	.short	(.L_11 - .L_10)
.L_10:
        /*001c*/ 	.word	0x00000000
        /*0020*/ 	.short	0x0004
        /*0022*/ 	.short	0x0020
        /*0024*/ 	.byte	0x00, 0xf5, 0x21, 0x00


	//----- nvinfo : EIATTR_KPARAM_INFO
	.align		4
.L_11:
        /*0028*/ 	.byte	0x04, 0x17
        /*002a*/ 	.short	(.L_13 - .L_12)
.L_12:
        /*002c*/ 	.word	0x00000000
        /*0030*/ 	.short	0x0003
        /*0032*/ 	.short	0x0018
        /*0034*/ 	.byte	0x00, 0xf5, 0x21, 0x00


	//----- nvinfo : EIATTR_KPARAM_INFO
	.align		4
.L_13:
        /*0038*/ 	.byte	0x04, 0x17
        /*003a*/ 	.short	(.L_15 - .L_14)
.L_14:
        /*003c*/ 	.word	0x00000000
        /*0040*/ 	.short	0x0002
        /*0042*/ 	.short	0x0010
        /*0044*/ 	.byte	0x00, 0xf5, 0x21, 0x00


	//----- nvinfo : EIATTR_KPARAM_INFO
	.align		4
.L_15:
        /*0048*/ 	.byte	0x04, 0x17
        /*004a*/ 	.short	(.L_17 - .L_16)
.L_16:
        /*004c*/ 	.word	0x00000000
        /*0050*/ 	.short	0x0001
        /*0052*/ 	.short	0x0008
        /*0054*/ 	.byte	0x00, 0xf5, 0x21, 0x00


	//----- nvinfo : EIATTR_KPARAM_INFO
	.align		4
.L_17:
        /*0058*/ 	.byte	0x04, 0x17
        /*005a*/ 	.short	(.L_19 - .L_18)
.L_18:
        /*005c*/ 	.word	0x00000000
        /*0060*/ 	.short	0x0000
        /*0062*/ 	.short	0x0000
        /*0064*/ 	.byte	0x00, 0xf5, 0x21, 0x00


	//----- nvinfo : EIATTR_SPARSE_MMA_MASK
	.align		4
.L_19:
        /*0068*/ 	.byte	0x03, 0x50
        /*006a*/ 	.short	0x0000


	//----- nvinfo : EIATTR_MAXREG_COUNT
	.align		4
        /*006c*/ 	.byte	0x03, 0x1b
        /*006e*/ 	.short	0x00ff


	//----- nvinfo : EIATTR_MERCURY_ISA_VERSION
	.align		4
        /*0070*/ 	.byte	0x03, 0x5f
        /*0072*/ 	.short	0x0101


	//----- nvinfo : EIATTR_VRC_CTA_INIT_COUNT
	.align		4
        /*0074*/ 	.byte	0x02, 0x4a
	.zero		1
	.zero		1


	//----- nvinfo : EIATTR_EXIT_INSTR_OFFSETS
	.align		4
        /*0078*/ 	.byte	0x04, 0x1c
        /*007a*/ 	.short	(.L_21 - .L_20)


	//   ....[0]....
.L_20:
        /*007c*/ 	.word	0x00000070


	//   ....[1]....
        /*0080*/ 	.word	0x00000e60


	//----- nvinfo : EIATTR_CRS_STACK_SIZE
	.align		4
.L_21:
        /*0084*/ 	.byte	0x04, 0x1e
        /*0086*/ 	.short	(.L_23 - .L_22)
.L_22:
        /*0088*/ 	.word	0x00000000


	//----- nvinfo : EIATTR_CBANK_PARAM_SIZE
	.align		4
.L_23:
        /*008c*/ 	.byte	0x03, 0x19
        /*008e*/ 	.short	0x002c


	//----- nvinfo : EIATTR_PARAM_CBANK
	.align		4
        /*0090*/ 	.byte	0x04, 0x0a
        /*0092*/ 	.short	(.L_25 - .L_24)
	.align		4
.L_24:
        /*0094*/ 	.word	index@(.nv.constant0._Z15spmv_csr_kernelPiS_PfS0_S0_i)
        /*0098*/ 	.short	0x0380
        /*009a*/ 	.short	0x002c


	//----- nvinfo : EIATTR_SW_WAR
	.align		4
.L_25:
        /*009c*/ 	.byte	0x04, 0x36
        /*009e*/ 	.short	(.L_27 - .L_26)
.L_26:
        /*00a0*/ 	.word	0x00000008
.L_27:


//--------------------- .nv.callgraph             --------------------------
	.section	.nv.callgraph,"",@"SHT_CUDA_CALLGRAPH"
	.align	4
	.sectionentsize	8
	.align		4
        /*0000*/ 	.word	0x00000000
	.align		4
        /*0004*/ 	.word	0xffffffff
	.align		4
        /*0008*/ 	.word	0x00000000
	.align		4
        /*000c*/ 	.word	0xfffffffe
	.align		4
        /*0010*/ 	.word	0x00000000
	.align		4
        /*0014*/ 	.word	0xfffffffd
	.align		4
        /*0018*/ 	.word	0x00000000
	.align		4
        /*001c*/ 	.word	0xfffffffc


//--------------------- .text._Z15spmv_csr_kernelPiS_PfS0_S0_i --------------------------
	.section	.text._Z15spmv_csr_kernelPiS_PfS0_S0_i,"ax",@progbits
	.align	128
        .global         _Z15spmv_csr_kernelPiS_PfS0_S0_i
        .type           _Z15spmv_csr_kernelPiS_PfS0_S0_i,@function
        .size           _Z15spmv_csr_kernelPiS_PfS0_S0_i,(.L_x_11 - _Z15spmv_csr_kernelPiS_PfS0_S0_i)
        .other          _Z15spmv_csr_kernelPiS_PfS0_S0_i,@"STO_CUDA_ENTRY STV_DEFAULT"
_Z15spmv_csr_kernelPiS_PfS0_S0_i:
.text._Z15spmv_csr_kernelPiS_PfS0_S0_i:
[----:B------:R-:W-:Y:S01]  /*0000*/  LDC R1, c[0x0][0x37c] ;  /* 0x0000df00ff017b82 */ /* 0x000fe20000000800 */
[----:B------:R-:W0:Y:S07]  /*0010*/  S2R R3, SR_TID.X ;  /* 0x0000000000037919 */ /* 0x000e2e0000002100 */
[----:B------:R-:W0:Y:S01]  /*0020*/  S2UR UR4, SR_CTAID.X ;  /* 0x00000000000479c3 */ /* 0x000e220000002500 */
[----:B------:R-:W1:Y:S07]  /*0030*/  LDCU UR5, c[0x0][0x3a8] ;  /* 0x00007500ff0577ac */ /* 0x000e6e0008000800 */
[----:B------:R-:W0:Y:S02]  /*0040*/  LDC R0, c[0x0][0x360] ;  /* 0x0000d800ff007b82 */ /* 0x000e240000000800 */
[----:B0-----:R-:W-:-:S05]  /*0050*/  IMAD R0, R0, UR4, R3 ;  /* 0x0000000400007c24 */ /* 0x001fca000f8e0203 */
[----:B-1----:R-:W-:-:S13]  /*0060*/  ISETP.GE.AND P0, PT, R0, UR5, PT ;  /* 0x0000000500007c0c */ /* 0x002fda000bf06270 */
[----:B------:R-:W-:Y:S05]  /*0070*/  @P0 EXIT ;  /* 0x000000000000094d */ /* 0x000fea0003800000 */
[----:B------:R-:W0:Y:S01]  /*0080*/  LDC.64 R2, c[0x0][0x380] ;  /* 0x0000e000ff027b82 */ /* 0x000e220000000a00 */
[----:B------:R-:W1:Y:S01]  /*0090*/  LDCU.64 UR4, c[0x0][0x358] ;  /* 0x00006b00ff0477ac */ /* 0x000e620008000a00 */
[----:B0-----:R-:W-:-:S05]  /*00a0*/  IMAD.WIDE R2, R0, 0x4, R2 ;  /* 0x0000000400027825 */ /* 0x001fca00078e0202 */
[----:B-1----:R-:W2:Y:S04]  /*00b0*/  LDG.E R4, desc[UR4][R2.64] ;  /* 0x0000000402047981 */ /* 0x002ea8000c1e1900 */
[----:B------:R-:W2:Y:S01]  /*00c0*/  LDG.E R5, desc[UR4][R2.64+0x4] ;  /* 0x0000040402057981 */ /* 0x000ea2000c1e1900 */
[----:B------:R-:W-:Y:S01]  /*00d0*/  BSSY.RECONVERGENT B0, `(.L_x_0) ;  /* 0x00000d5000007945 */ /* 0x000fe20003800200 */
[----:B------:R-:W-:Y:S01]  /*00e0*/  HFMA2 R6, -RZ, RZ, 0, 0 ;  /* 0x00000000ff067431 */ /* 0x000fe200000001ff */
[----:B--2---:R-:W-:-:S13]  /*00f0*/  ISETP.GE.AND P0, PT, R4, R5, PT ;  /* 0x000000050400720c */ /* 0x004fda0003f06270 */
[----:B------:R-:W-:Y:S05]  /*0100*/  @P0 BRA `(.L_x_1) ;  /* 0x0000000c00440947 */ /* 0x000fea0003800000 */
[----:B------:R-:W-:Y:S01]  /*0110*/  MOV R3, R4 ;  /* 0x0000000400037202 */ /* 0x000fe20000000f00 */
[----:B------:R-:W-:Y:S01]  /*0120*/  BSSY.RECONVERGENT B1, `(.L_x_2) ;  /* 0x0000069000017945 */ /* 0x000fe20003800200 */
[----:B------:R-:W-:Y:S02]  /*0130*/  MOV R6, RZ ;  /* 0x000000ff00067202 */ /* 0x000fe40000000f00 */
[----:B------:R-:W-:-:S04]  /*0140*/  VIADDMNMX R2, R3, 0x1, R5, !PT ;  /* 0x0000000103027846 */ /* 0x000fc80007800105 */
[CC--:B------:R-:W-:Y:S02]  /*0150*/  IADD3 R4, PT, PT, -R3.reuse, R2.reuse, RZ ;  /* 0x0000000203047210 */ /* 0x0c0fe40007ffe1ff */
[----:B------:R-:W-:Y:S02]  /*0160*/  IADD3 R2, PT, PT, R3, -R2, RZ ;  /* 0x8000000203027210 */ /* 0x000fe40007ffe0ff */
[----:B------:R-:W-:Y:S02]  /*0170*/  LOP3.LUT R5, R4, 0xf, RZ, 0xc0, !PT ;  /* 0x0000000f04057812 */ /* 0x000fe400078ec0ff */
[----:B------:R-:W-:Y:S02]  /*0180*/  ISETP.GT.U32.AND P1, PT, R2, -0x10, PT ;  /* 0xfffffff00200780c */ /* 0x000fe40003f24070 */
[----:B------:R-:W-:-:S11]  /*0190*/  ISETP.NE.AND P0, PT, R5, RZ, PT ;  /* 0x000000ff0500720c */ /* 0x000fd60003f05270 */
[----:B------:R-:W-:Y:S05]  /*01a0*/  @P1 BRA `(.L_x_3) ;  /* 0x0000000400801947 */ /* 0x000fea0003800000 */
[----:B------:R-:W0:Y:S01]  /*01b0*/  LDC.64 R12, c[0x0][0x390] ;  /* 0x0000e400ff0c7b82 */ /* 0x000e220000000a00 */
[----:B------:R-:W-:Y:S02]  /*01c0*/  LOP3.LUT R2, R4, 0xfffffff0, RZ, 0xc0, !PT ;  /* 0xfffffff004027812 */ /* 0x000fe400078ec0ff */
[----:B------:R-:W-:Y:S02]  /*01d0*/  MOV R6, RZ ;  /* 0x000000ff00067202 */ /* 0x000fe40000000f00 */
[----:B------:R-:W-:-:S03]  /*01e0*/  IADD3 R2, PT, PT, -R2, RZ, RZ ;  /* 0x000000ff02027210 */ /* 0x000fc60007ffe1ff */
[----:B------:R-:W1:Y:S01]  /*01f0*/  LDC.64 R14, c[0x0][0x388] ;  /* 0x0000e200ff0e7b82 */ /* 0x000e620000000a00 */
[----:B0-----:R-:W-:-:S04]  /*0200*/  IADD3 R12, P1, PT, R12, 0x20, RZ ;  /* 0x000000200c0c7810 */ /* 0x001fc80007f3e0ff */
[----:B------:R-:W-:Y:S02]  /*0210*/  IADD3.X R13, PT, PT, RZ, R13, RZ, P1, !PT ;  /* 0x0000000dff0d7210 */ /* 0x000fe40000ffe4ff */
[----:B-1----:R-:W-:-:S04]  /*0220*/  IADD3 R14, P2, PT, R14, 0x20, RZ ;  /* 0x000000200e0e7810 */ /* 0x002fc80007f5e0ff */
[----:B------:R-:W-:-:S09]  /*0230*/  IADD3.X R15, PT, PT, RZ, R15, RZ, P2, !PT ;  /* 0x0000000fff0f7210 */ /* 0x000fd200017fe4ff */
.L_x_4:
[C---:B------:R-:W-:Y:S01]  /*0240*/  IMAD.WIDE R20, R3.reuse, 0x4, R14 ;  /* 0x0000000403147825 */ /* 0x040fe200078e020e */
[----:B------:R-:W0:Y:S04]  /*0250*/  LDC.64 R16, c[0x0][0x398] ;  /* 0x0000e600ff107b82 */ /* 0x000e280000000a00 */
[----:B------:R-:W0:Y:S04]  /*0260*/  LDG.E R11, desc[UR4][R20.64+-0x20] ;  /* 0xffffe004140b7981 */ /* 0x000e28000c1e1900 */
[----:B------:R-:W2:Y:S04]  /*0270*/  LDG.E R23, desc[UR4][R20.64+-0x1c] ;  /* 0xffffe40414177981 */ /* 0x000ea8000c1e1900 */
[----:B------:R-:W3:Y:S01]  /*0280*/  LDG.E R9, desc[UR4][R20.64+-0x18] ;  /* 0xffffe80414097981 */ /* 0x000ee2000c1e1900 */
[----:B------:R-:W-:-:S03]  /*0290*/  IMAD.WIDE R26, R3, 0x4, R12 ;  /* 0x00000004031a7825 */ /* 0x000fc600078e020c */
[----:B------:R-:W4:Y:S04]  /*02a0*/  LDG.E R25, desc[UR4][R20.64+-0x14] ;  /* 0xffffec0414197981 */ /* 0x000f28000c1e1900 */
[----:B------:R-:W5:Y:S04]  /*02b0*/  LDG.E R19, desc[UR4][R26.64+-0x20] ;  /* 0xffffe0041a137981 */ /* 0x000f68000c1e1900 */
[----:B------:R-:W5:Y:S04]  /*02c0*/  LDG.E R18, desc[UR4][R26.64+-0x1c] ;  /* 0xffffe4041a127981 */ /* 0x000f68000c1e1900 */
[----:B------:R-:W5:Y:S01]  /*02d0*/  LDG.E R29, desc[UR4][R20.64+-0x10] ;  /* 0xfffff004141d7981 */ /* 0x000f62000c1e1900 */
[----:B0-----:R-:W-:-:S06]  /*02e0*/  IMAD.WIDE R10, R11, 0x4, R16 ;  /* 0x000000040b0a7825 */ /* 0x001fcc00078e0210 */
[----:B------:R-:W5:Y:S01]  /*02f0*/  LDG.E R10, desc[UR4][R10.64] ;  /* 0x000000040a0a7981 */ /* 0x000f62000c1e1900 */
[----:B--2---:R-:W-:-:S05]  /*0300*/  IMAD.WIDE R22, R23, 0x4, R16 ;  /* 0x0000000417167825 */ /* 0x004fca00078e0210 */
[----:B------:R-:W2:Y:S01]  /*0310*/  LDG.E R7, desc[UR4][R22.64] ;  /* 0x0000000416077981 */ /* 0x000ea2000c1e1900 */
[----:B---3--:R-:W-:-:S03]  /*0320*/  IMAD.WIDE R8, R9, 0x4, R16 ;  /* 0x0000000409087825 */ /* 0x008fc600078e0210 */
[----:B------:R-:W3:Y:S01]  /*0330*/  LDG.E R11, desc[UR4][R26.64+-0x18] ;  /* 0xffffe8041a0b7981 */ /* 0x000ee2000c1e1900 */
[----:B----4-:R-:W-:-:S03]  /*0340*/  IMAD.WIDE R24, R25, 0x4, R16 ;  /* 0x0000000419187825 */ /* 0x010fc600078e0210 */
[----:B------:R-:W3:Y:S04]  /*0350*/  LDG.E R8, desc[UR4][R8.64] ;  /* 0x0000000408087981 */ /* 0x000ee8000c1e1900 */
[----:B------:R-:W4:Y:S04]  /*0360*/  LDG.E R23, desc[UR4][R20.64+-0xc] ;  /* 0xfffff40414177981 */ /* 0x000f28000c1e1900 */
[----:B------:R-:W4:Y:S01]  /*0370*/  LDG.E R9, desc[UR4][R20.64+-0x8] ;  /* 0xfffff80414097981 */ /* 0x000f22000c1e1900 */
[----:B-----5:R-:W-:-:S03]  /*0380*/  FFMA R28, R19, R10, R6 ;  /* 0x0000000a131c7223 */ /* 0x020fc60000000006 */
[----:B------:R-:W5:Y:S04]  /*0390*/  LDG.E R6, desc[UR4][R24.64] ;  /* 0x0000000418067981 */ /* 0x000f68000c1e1900 */
[----:B------:R-:W5:Y:S01]  /*03a0*/  LDG.E R19, desc[UR4][R26.64+-0x14] ;  /* 0xffffec041a137981 */ /* 0x000f62000c1e1900 */
[----:B--2---:R-:W-:Y:S01]  /*03b0*/  FFMA R22, R18, R7, R28 ;  /* 0x0000000712167223 */ /* 0x004fe2000000001c */
[----:B------:R-:W-:Y:S02]  /*03c0*/  IMAD.WIDE R28, R29, 0x4, R16 ;  /* 0x000000041d1c7825 */ /* 0x000fe400078e0210 */
[----:B------:R-:W2:Y:S04]  /*03d0*/  LDG.E R10, desc[UR4][R20.64+-0x4] ;  /* 0xfffffc04140a7981 */ /* 0x000ea8000c1e1900 */
[----:B------:R-:W2:Y:S04]  /*03e0*/  LDG.E R29, desc[UR4][R28.64] ;  /* 0x000000041c1d7981 */ /* 0x000ea8000c1e1900 */
[----:B------:R-:W2:Y:S04]  /*03f0*/  LDG.E R18, desc[UR4][R26.64+-0x10] ;  /* 0xfffff0041a127981 */ /* 0x000ea8000c1e1900 */
[----:B------:R-:W2:Y:S01]  /*0400*/  LDG.E R7, desc[UR4][R20.64] ;  /* 0x0000000414077981 */ /* 0x000ea2000c1e1900 */
[----:B---3--:R-:W-:Y:S01]  /*0410*/  FFMA R8, R11, R8, R22 ;  /* 0x000000080b087223 */ /* 0x008fe20000000016 */
[----:B----4-:R-:W-:-:S02]  /*0420*/  IMAD.WIDE R22, R23, 0x4, R16 ;  /* 0x0000000417167825 */ /* 0x010fc400078e0210 */
[----:B------:R-:W3:Y:S04]  /*0430*/  LDG.E R11, desc[UR4][R20.64+0x4] ;  /* 0x00000404140b7981 */ /* 0x000ee8000c1e1900 */
[----:B------:R-:W4:Y:S04]  /*0440*/  LDG.E R23, desc[UR4][R22.64] ;  /* 0x0000000416177981 */ /* 0x000f28000c1e1900 */
[----:B------:R-:W4:Y:S04]  /*0450*/  LDG.E R25, desc[UR4][R26.64+-0xc] ;  /* 0xfffff4041a197981 */ /* 0x000f28000c1e1900 */
[----:B------:R-:W4:Y:S04]  /*0460*/  LDG.E R28, desc[UR4][R26.64+-0x8] ;  /* 0xfffff8041a1c7981 */ /* 0x000f28000c1e1900 */
[----:B------:R-:W4:Y:S04]  /*0470*/  LDG.E R22, desc[UR4][R20.64+0x8] ;  /* 0x0000080414167981 */ /* 0x000f28000c1e1900 */
[----:B------:R-:W4:Y:S01]  /*0480*/  LDG.E R24, desc[UR4][R26.64+0x4] ;  /* 0x000004041a187981 */ /* 0x000f22000c1e1900 */
[----:B-----5:R-:W-:Y:S01]  /*0490*/  FFMA R6, R19, R6, R8 ;  /* 0x0000000613067223 */ /* 0x020fe20000000008 */
[----:B------:R-:W-:-:S05]  /*04a0*/  IMAD.WIDE R8, R9, 0x4, R16 ;  /* 0x0000000409087825 */ /* 0x000fca00078e0210 */
[----:B------:R0:W5:Y:S01]  /*04b0*/  LDG.E R19, desc[UR4][R8.64] ;  /* 0x0000000408137981 */ /* 0x000162000c1e1900 */
[----:B--2---:R-:W-:-:S03]  /*04c0*/  FFMA R18, R18, R29, R6 ;  /* 0x0000001d12127223 */ /* 0x004fc60000000006 */
[----:B------:R-:W2:Y:S01]  /*04d0*/  LDG.E R29, desc[UR4][R20.64+0x1c] ;  /* 0x00001c04141d7981 */ /* 0x000ea2000c1e1900 */
[----:B0-----:R-:W-:-:S04]  /*04e0*/  IMAD.WIDE R8, R10, 0x4, R16 ;  /* 0x000000040a087825 */ /* 0x001fc800078e0210 */
[--C-:B------:R-:W-:Y:S02]  /*04f0*/  IMAD.WIDE R6, R7, 0x4, R16.reuse ;  /* 0x0000000407067825 */ /* 0x100fe400078e0210 */
[----:B------:R-:W2:Y:S02]  /*0500*/  LDG.E R8, desc[UR4][R8.64] ;  /* 0x0000000408087981 */ /* 0x000ea4000c1e1900 */
[----:B---3--:R-:W-:Y:S02]  /*0510*/  IMAD.WIDE R10, R11, 0x4, R16 ;  /* 0x000000040b0a7825 */ /* 0x008fe400078e0210 */
[----:B------:R-:W3:Y:S02]  /*0520*/  LDG.E R6, desc[UR4][R6.64] ;  /* 0x0000000406067981 */ /* 0x000ee4000c1e1900 */
[----:B----4-:R-:W-:Y:S02]  /*0530*/  FFMA R23, R25, R23, R18 ;  /* 0x0000001719177223 */ /* 0x010fe40000000012 */
[----:B------:R-:W4:Y:S04]  /*0540*/  LDG.E R10, desc[UR4][R10.64] ;  /* 0x000000040a0a7981 */ /* 0x000f28000c1e1900 */
[----:B------:R-:W2:Y:S04]  /*0550*/  LDG.E R9, desc[UR4][R26.64+-0x4] ;  /* 0xfffffc041a097981 */ /* 0x000ea8000c1e1900 */
[----:B------:R-:W3:Y:S04]  /*0560*/  LDG.E R7, desc[UR4][R26.64] ;  /* 0x000000041a077981 */ /* 0x000ee8000c1e1900 */
[----:B------:R-:W4:Y:S04]  /*0570*/  LDG.E R18, desc[UR4][R20.64+0xc] ;  /* 0x00000c0414127981 */ /* 0x000f28000c1e1900 */
[----:B------:R-:W4:Y:S04]  /*0580*/  LDG.E R25, desc[UR4][R20.64+0x14] ;  /* 0x0000140414197981 */ /* 0x000f28000c1e1900 */
[----:B------:R-:W4:Y:S01]  /*0590*/  LDG.E R11, desc[UR4][R26.64+0x18] ;  /* 0x000018041a0b7981 */ /* 0x000f22000c1e1900 */
[----:B-----5:R-:W-:-:S03]  /*05a0*/  FFMA R28, R28, R19, R23 ;  /* 0x000000131c1c7223 */ /* 0x020fc60000000017 */
[----:B------:R-:W5:Y:S04]  /*05b0*/  LDG.E R23, desc[UR4][R20.64+0x10] ;  /* 0x0000100414177981 */ /* 0x000f68000c1e1900 */
[----:B------:R0:W5:Y:S02]  /*05c0*/  LDG.E R19, desc[UR4][R20.64+0x18] ;  /* 0x0000180414137981 */ /* 0x000164000c1e1900 */
[----:B0-----:R-:W-:-:S04]  /*05d0*/  IMAD.WIDE R20, R22, 0x4, R16 ;  /* 0x0000000416147825 */ /* 0x001fc800078e0210 */
[----:B--2---:R-:W-:Y:S02]  /*05e0*/  FFMA R8, R9, R8, R28 ;  /* 0x0000000809087223 */ /* 0x004fe4000000001c */
[----:B------:R-:W2:Y:S02]  /*05f0*/  LDG.E R9, desc[UR4][R26.64+0x10] ;  /* 0x000010041a097981 */ /* 0x000ea4000c1e1900 */
[----:B---3--:R-:W-:Y:S02]  /*0600*/  FFMA R7, R7, R6, R8 ;  /* 0x0000000607077223 */ /* 0x008fe40000000008 */
[----:B------:R-:W3:Y:S02]  /*0610*/  LDG.E R8, desc[UR4][R26.64+0xc] ;  /* 0x00000c041a087981 */ /* 0x000ee4000c1e1900 */
[----:B----4-:R-:W-:Y:S02]  /*0620*/  FFMA R6, R24, R10, R7 ;  /* 0x0000000a18067223 */ /* 0x010fe40000000007 */
[----:B------:R-:W4:Y:S04]  /*0630*/  LDG.E R7, desc[UR4][R26.64+0x8] ;  /* 0x000008041a077981 */ /* 0x000f28000c1e1900 */
[----:B------:R-:W2:Y:S04]  /*0640*/  LDG.E R10, desc[UR4][R26.64+0x14] ;  /* 0x000014041a0a7981 */ /* 0x000ea8000c1e1900 */
[----:B------:R-:W2:Y:S01]  /*0650*/  LDG.E R26, desc[UR4][R26.64+0x1c] ;  /* 0x00001c041a1a7981 */ /* 0x000ea2000c1e1900 */
[----:B------:R-:W-:-:S06]  /*0660*/  IMAD.WIDE R24, R25, 0x4, R16 ;  /* 0x0000000419187825 */ /* 0x000fcc00078e0210 */
[----:B------:R-:W2:Y:S04]  /*0670*/  LDG.E R25, desc[UR4][R24.64] ;  /* 0x0000000418197981 */ /* 0x000ea8000c1e1900 */
[----:B------:R0:W4:Y:S02]  /*0680*/  LDG.E R27, desc[UR4][R20.64] ;  /* 0x00000004141b7981 */ /* 0x000124000c1e1900 */
[----:B0-----:R-:W-:-:S06]  /*0690*/  IMAD.WIDE R20, R18, 0x4, R16 ;  /* 0x0000000412147825 */ /* 0x001fcc00078e0210 */
[----:B------:R-:W3:Y:S01]  /*06a0*/  LDG.E R21, desc[UR4][R20.64] ;  /* 0x0000000414157981 */ /* 0x000ee2000c1e1900 */
[----:B-----5:R-:W-:-:S04]  /*06b0*/  IMAD.WIDE R22, R23, 0x4, R16 ;  /* 0x0000000417167825 */ /* 0x020fc800078e0210 */
[--C-:B------:R-:W-:Y:S02]  /*06c0*/  IMAD.WIDE R18, R19, 0x4, R16.reuse ;  /* 0x0000000413127825 */ /* 0x100fe400078e0210 */
[----:B------:R-:W2:Y:S02]  /*06d0*/  LDG.E R22, desc[UR4][R22.64] ;  /* 0x0000000416167981 */ /* 0x000ea4000c1e1900 */
[----:B------:R-:W-:Y:S02]  /*06e0*/  IMAD.WIDE R16, R29, 0x4, R16 ;  /* 0x000000041d107825 */ /* 0x000fe400078e0210 */
[----:B------:R-:W5:Y:S04]  /*06f0*/  LDG.E R18, desc[UR4][R18.64] ;  /* 0x0000000412127981 */ /* 0x000f68000c1e1900 */
[----:B------:R-:W5:Y:S01]  /*0700*/  LDG.E R16, desc[UR4][R16.64] ;  /* 0x0000000410107981 */ /* 0x000f62000c1e1900 */
[----:B------:R-:W-:-:S04]  /*0710*/  IADD3 R2, PT, PT, R2, 0x10, RZ ;  /* 0x0000001002027810 */ /* 0x000fc80007ffe0ff */
[----:B------:R-:W-:Y:S02]  /*0720*/  ISETP.NE.AND P1, PT, R2, RZ, PT ;  /* 0x000000ff0200720c */ /* 0x000fe40003f25270 */
[----:B------:R-:W-:Y:S01]  /*0730*/  IADD3 R3, PT, PT, R3, 0x10, RZ ;  /* 0x0000001003037810 */ /* 0x000fe20007ffe0ff */
[----:B----4-:R-:W-:-:S04]  /*0740*/  FFMA R7, R7, R27, R6 ;  /* 0x0000001b07077223 */ /* 0x010fc80000000006 */
[----:B---3--:R-:W-:-:S04]  /*0750*/  FFMA R8, R8, R21, R7 ;  /* 0x0000001508087223 */ /* 0x008fc80000000007 */
[----:B--2---:R-:W-:-:S04]  /*0760*/  FFMA R9, R9, R22, R8 ;  /* 0x0000001609097223 */ /* 0x004fc80000000008 */
[----:B------:R-:W-:-:S04]  /*0770*/  FFMA R10, R10, R25, R9 ;  /* 0x000000190a0a7223 */ /* 0x000fc80000000009 */
[----:B-----5:R-:W-:-:S04]  /*0780*/  FFMA R11, R11, R18, R10 ;  /* 0x000000120b0b7223 */ /* 0x020fc8000000000a */
[----:B------:R-:W-:Y:S01]  /*0790*/  FFMA R6, R26, R16, R11 ;  /* 0x000000101a067223 */ /* 0x000fe2000000000b */
[----:B------:R-:W-:Y:S06]  /*07a0*/  @P1 BRA `(.L_x_4) ;  /* 0xfffffff800a41947 */ /* 0x000fec000383ffff */
.L_x_3:
[----:B------:R-:W-:Y:S05]  /*07b0*/  BSYNC.RECONVERGENT B1 ;  /* 0x0000000000017941 */ /* 0x000fea0003800200 */
.L_x_2:
[----:B------:R-:W-:Y:S05]  /*07c0*/  @!P0 BRA `(.L_x_1) ;  /* 0x0000000400948947 */ /* 0x000fea0003800000 */
[----:B------:R-:W-:Y:S01]  /*07d0*/  ISETP.GE.U32.AND P0, PT, R5, 0x8, PT ;  /* 0x000000080500780c */ /* 0x000fe20003f06070 */
[----:B------:R-:W-:Y:S01]  /*07e0*/  BSSY.RECONVERGENT B1, `(.L_x_5) ;  /* 0x0000032000017945 */ /* 0x000fe20003800200 */
[----:B------:R-:W-:-:S04]  /*07f0*/  LOP3.LUT R24, R4, 0x7, RZ, 0xc0, !PT ;  /* 0x0000000704187812 */ /* 0x000fc800078ec0ff */
[----:B------:R-:W-:-:S07]  /*0800*/  ISETP.NE.AND P1, PT, R24, RZ, PT ;  /* 0x000000ff1800720c */ /* 0x000fce0003f25270 */
[----:B------:R-:W-:Y:S06]  /*0810*/  @!P0 BRA `(.L_x_6) ;  /* 0x0000000000b88947 */ /* 0x000fec0003800000 */
[----:B------:R-:W0:Y:S08]  /*0820*/  LDC.64 R20, c[0x0][0x388] ;  /* 0x0000e200ff147b82 */ /* 0x000e300000000a00 */
[----:B------:R-:W1:Y:S08]  /*0830*/  LDC.64 R10, c[0x0][0x398] ;  /* 0x0000e600ff0a7b82 */ /* 0x000e700000000a00 */
[----:B------:R-:W2:Y:S01]  /*0840*/  LDC.64 R8, c[0x0][0x390] ;  /* 0x0000e400ff087b82 */ /* 0x000ea20000000a00 */
[----:B0-----:R-:W-:-:S05]  /*0850*/  IMAD.WIDE R20, R3, 0x4, R20 ;  /* 0x0000000403147825 */ /* 0x001fca00078e0214 */
[----:B------:R-:W1:Y:S04]  /*0860*/  LDG.E R29, desc[UR4][R20.64] ;  /* 0x00000004141d7981 */ /* 0x000e68000c1e1900 */
[----:B------:R-:W3:Y:S04]  /*0870*/  LDG.E R27, desc[UR4][R20.64+0x4] ;  /* 0x00000404141b7981 */ /* 0x000ee8000c1e1900 */
[----:B------:R-:W4:Y:S04]  /*0880*/  LDG.E R25, desc[UR4][R20.64+0x8] ;  /* 0x0000080414197981 */ /* 0x000f28000c1e1900 */
[----:B------:R-:W5:Y:S04]  /*0890*/  LDG.E R13, desc[UR4][R20.64+0xc] ;  /* 0x00000c04140d7981 */ /* 0x000f68000c1e1900 */
[----:B------:R-:W5:Y:S04]  /*08a0*/  LDG.E R15, desc[UR4][R20.64+0x10] ;  /* 0x00001004140f7981 */ /* 0x000f68000c1e1900 */
[----:B------:R-:W5:Y:S04]  /*08b0*/  LDG.E R17, desc[UR4][R20.64+0x14] ;  /* 0x0000140414117981 */ /* 0x000f68000c1e1900 */
[----:B------:R-:W5:Y:S04]  /*08c0*/  LDG.E R19, desc[UR4][R20.64+0x18] ;  /* 0x0000180414137981 */ /* 0x000f68000c1e1900 */
[----:B------:R4:W5:Y:S01]  /*08d0*/  LDG.E R23, desc[UR4][R20.64+0x1c] ;  /* 0x00001c0414177981 */ /* 0x000962000c1e1900 */
[----:B--2---:R-:W-:-:S05]  /*08e0*/  IMAD.WIDE R8, R3, 0x4, R8 ;  /* 0x0000000403087825 */ /* 0x004fca00078e0208 */
[----:B------:R-:W2:Y:S04]  /*08f0*/  LDG.E R7, desc[UR4][R8.64] ;  /* 0x0000000408077981 */ /* 0x000ea8000c1e1900 */
[----:B------:R-:W2:Y:S01]  /*0900*/  LDG.E R22, desc[UR4][R8.64+0x8] ;  /* 0x0000080408167981 */ /* 0x000ea2000c1e1900 */
[----:B-1----:R-:W-:-:S04]  /*0910*/  IMAD.WIDE R28, R29, 0x4, R10 ;  /* 0x000000041d1c7825 */ /* 0x002fc800078e020a */
[--C-:B---3--:R-:W-:Y:S01]  /*0920*/  IMAD.WIDE R26, R27, 0x4, R10.reuse ;  /* 0x000000041b1a7825 */ /* 0x108fe200078e020a */
[----:B------:R-:W2:Y:S03]  /*0930*/  LDG.E R5, desc[UR4][R28.64] ;  /* 0x000000041c057981 */ /* 0x000ea6000c1e1900 */
[--C-:B----4-:R-:W-:Y:S01]  /*0940*/  IMAD.WIDE R20, R25, 0x4, R10.reuse ;  /* 0x0000000419147825 */ /* 0x110fe200078e020a */
[----:B------:R-:W3:Y:S04]  /*0950*/  LDG.E R2, desc[UR4][R26.64] ;  /* 0x000000041a027981 */ /* 0x000ee8000c1e1900 */
[----:B------:R-:W3:Y:S01]  /*0960*/  LDG.E R25, desc[UR4][R8.64+0x4] ;  /* 0x0000040408197981 */ /* 0x000ee2000c1e1900 */
[----:B-----5:R-:W-:-:S03]  /*0970*/  IMAD.WIDE R12, R13, 0x4, R10 ;  /* 0x000000040d0c7825 */ /* 0x020fc600078e020a */
[----:B------:R-:W4:Y:S01]  /*0980*/  LDG.E R21, desc[UR4][R20.64] ;  /* 0x0000000414157981 */ /* 0x000f22000c1e1900 */
[----:B------:R-:W-:-:S03]  /*0990*/  IMAD.WIDE R14, R15, 0x4, R10 ;  /* 0x000000040f0e7825 */ /* 0x000fc600078e020a */
[----:B------:R-:W5:Y:S01]  /*09a0*/  LDG.E R13, desc[UR4][R12.64] ;  /* 0x000000040c0d7981 */ /* 0x000f62000c1e1900 */
[----:B------:R-:W-:-:S03]  /*09b0*/  IMAD.WIDE R16, R17, 0x4, R10 ;  /* 0x0000000411107825 */ /* 0x000fc600078e020a */
[----:B------:R-:W5:Y:S01]  /*09c0*/  LDG.E R28, desc[UR4][R8.64+0xc] ;  /* 0x00000c04081c7981 */ /* 0x000f62000c1e1900 */
[----:B------:R-:W-:-:S03]  /*09d0*/  IMAD.WIDE R18, R19, 0x4, R10 ;  /* 0x0000000413127825 */ /* 0x000fc600078e020a */
[----:B------:R-:W5:Y:S04]  /*09e0*/  LDG.E R14, desc[UR4][R14.64] ;  /* 0x000000040e0e7981 */ /* 0x000f68000c1e1900 */
[----:B------:R-:W5:Y:S01]  /*09f0*/  LDG.E R29, desc[UR4][R8.64+0x10] ;  /* 0x00001004081d7981 */ /* 0x000f62000c1e1900 */
[----:B------:R-:W-:-:S03]  /*0a00*/  IMAD.WIDE R10, R23, 0x4, R10 ;  /* 0x00000004170a7825 */ /* 0x000fc600078e020a */
[----:B------:R-:W5:Y:S04]  /*0a10*/  LDG.E R17, desc[UR4][R16.64] ;  /* 0x0000000410117981 */ /* 0x000f68000c1e1900 */
[----:B------:R-:W5:Y:S04]  /*0a20*/  LDG.E R26, desc[UR4][R8.64+0x14] ;  /* 0x00001404081a7981 */ /* 0x000f68000c1e1900 */
[----:B------:R-:W5:Y:S04]  /*0a30*/  LDG.E R18, desc[UR4][R18.64] ;  /* 0x0000000412127981 */ /* 0x000f68000c1e1900 */
[----:B------:R-:W5:Y:S04]  /*0a40*/  LDG.E R23, desc[UR4][R8.64+0x18] ;  /* 0x0000180408177981 */ /* 0x000f68000c1e1900 */
[----:B------:R-:W5:Y:S04]  /*0a50*/  LDG.E R12, desc[UR4][R8.64+0x1c] ;  /* 0x00001c04080c7981 */ /* 0x000f68000c1e1900 */
[----:B------:R-:W5:Y:S01]  /*0a60*/  LDG.E R10, desc[UR4][R10.64] ;  /* 0x000000040a0a7981 */ /* 0x000f62000c1e1900 */
[----:B------:R-:W-:Y:S01]  /*0a70*/  IADD3 R3, PT, PT, R3, 0x8, RZ ;  /* 0x0000000803037810 */ /* 0x000fe20007ffe0ff */
[----:B--2---:R-:W-:-:S04]  /*0a80*/  FFMA R6, R7, R5, R6 ;  /* 0x0000000507067223 */ /* 0x004fc80000000006 */
[----:B---3--:R-:W-:-:S04]  /*0a90*/  FFMA R25, R25, R2, R6 ;  /* 0x0000000219197223 */ /* 0x008fc80000000006 */
[----:B----4-:R-:W-:-:S04]  /*0aa0*/  FFMA R21, R22, R21, R25 ;  /* 0x0000001516157223 */ /* 0x010fc80000000019 */
[----:B-----5:R-:W-:-:S04]  /*0ab0*/  FFMA R28, R28, R13, R21 ;  /* 0x0000000d1c1c7223 */ /* 0x020fc80000000015 */
[----:B------:R-:W-:-:S04]  /*0ac0*/  FFMA R29, R29, R14, R28 ;  /* 0x0000000e1d1d7223 */ /* 0x000fc8000000001c */
[----:B------:R-:W-:-:S04]  /*0ad0*/  FFMA R26, R26, R17, R29 ;  /* 0x000000111a1a7223 */ /* 0x000fc8000000001d */
[----:B------:R-:W-:-:S04]  /*0ae0*/  FFMA R23, R23, R18, R26 ;  /* 0x0000001217177223 */ /* 0x000fc8000000001a */
[----:B------:R-:W-:-:S07]  /*0af0*/  FFMA R6, R12, R10, R23 ;  /* 0x0000000a0c067223 */ /* 0x000fce0000000017 */
.L_x_6:
[----:B------:R-:W-:Y:S05]  /*0b00*/  BSYNC.RECONVERGENT B1 ;  /* 0x0000000000017941 */ /* 0x000fea0003800200 */
.L_x_5:
[----:B------:R-:W-:Y:S05]  /*0b10*/  @!P1 BRA `(.L_x_1) ;  /* 0x0000000000c09947 */ /* 0x000fea0003800000 */
[----:B------:R-:W-:Y:S01]  /*0b20*/  ISETP.GE.U32.AND P0, PT, R24, 0x4, PT ;  /* 0x000000041800780c */ /* 0x000fe20003f06070 */
[----:B------:R-:W-:Y:S01]  /*0b30*/  BSSY.RECONVERGENT B1, `(.L_x_7) ;  /* 0x000001e000017945 */ /* 0x000fe20003800200 */
[----:B------:R-:W-:-:S04]  /*0b40*/  LOP3.LUT R4, R4, 0x3, RZ, 0xc0, !PT ;  /* 0x0000000304047812 */ /* 0x000fc800078ec0ff */
[----:B------:R-:W-:-:S07]  /*0b50*/  ISETP.NE.AND P1, PT, R4, RZ, PT ;  /* 0x000000ff0400720c */ /* 0x000fce0003f25270 */
[----:B------:R-:W-:Y:S06]  /*0b60*/  @!P0 BRA `(.L_x_8) ;  /* 0x0000000000688947 */ /* 0x000fec0003800000 */
[----:B------:R-:W0:Y:S08]  /*0b70*/  LDC.64 R8, c[0x0][0x388] ;  /* 0x0000e200ff087b82 */ /* 0x000e300000000a00 */
[----:B------:R-:W1:Y:S01]  /*0b80*/  LDC.64 R10, c[0x0][0x390] ;  /* 0x0000e400ff0a7b82 */ /* 0x000e620000000a00 */
[----:B0-----:R-:W-:-:S07]  /*0b90*/  IMAD.WIDE R12, R3, 0x4, R8 ;  /* 0x00000004030c7825 */ /* 0x001fce00078e0208 */
[----:B------:R-:W0:Y:S01]  /*0ba0*/  LDC.64 R8, c[0x0][0x398] ;  /* 0x0000e600ff087b82 */ /* 0x000e220000000a00 */
[----:B------:R-:W0:Y:S04]  /*0bb0*/  LDG.E R15, desc[UR4][R12.64] ;  /* 0x000000040c0f7981 */ /* 0x000e28000c1e1900 */
[----:B------:R-:W2:Y:S04]  /*0bc0*/  LDG.E R17, desc[UR4][R12.64+0x4] ;  /* 0x000004040c117981 */ /* 0x000ea8000c1e1900 */
[----:B------:R-:W3:Y:S04]  /*0bd0*/  LDG.E R19, desc[UR4][R12.64+0x8] ;  /* 0x000008040c137981 */ /* 0x000ee8000c1e1900 */
[----:B------:R-:W4:Y:S01]  /*0be0*/  LDG.E R7, desc[UR4][R12.64+0xc] ;  /* 0x00000c040c077981 */ /* 0x000f22000c1e1900 */
[----:B-1----:R-:W-:-:S05]  /*0bf0*/  IMAD.WIDE R10, R3, 0x4, R10 ;  /* 0x00000004030a7825 */ /* 0x002fca00078e020a */
[----:B------:R-:W5:Y:S04]  /*0c00*/  LDG.E R5, desc[UR4][R10.64] ;  /* 0x000000040a057981 */ /* 0x000f68000c1e1900 */
[----:B------:R-:W5:Y:S04]  /*0c10*/  LDG.E R2, desc[UR4][R10.64+0x4] ;  /* 0x000004040a027981 */ /* 0x000f68000c1e1900 */
[----:B------:R-:W5:Y:S01]  /*0c20*/  LDG.E R13, desc[UR4][R10.64+0xc] ;  /* 0x00000c040a0d7981 */ /* 0x000f62000c1e1900 */
[----:B0-----:R-:W-:-:S04]  /*0c30*/  IMAD.WIDE R14, R15, 0x4, R8 ;  /* 0x000000040f0e7825 */ /* 0x001fc800078e0208 */
[--C-:B--2---:R-:W-:Y:S02]  /*0c40*/  IMAD.WIDE R16, R17, 0x4, R8.reuse ;  /* 0x0000000411107825 */ /* 0x104fe400078e0208 */
[----:B------:R-:W5:Y:S02]  /*0c50*/  LDG.E R14, desc[UR4][R14.64] ;  /* 0x000000040e0e7981 */ /* 0x000f64000c1e1900 */
[--C-:B---3--:R-:W-:Y:S02]  /*0c60*/  IMAD.WIDE R18, R19, 0x4, R8.reuse ;  /* 0x0000000413127825 */ /* 0x108fe400078e0208 */
[----:B------:R-:W2:Y:S02]  /*0c70*/  LDG.E R16, desc[UR4][R16.64] ;  /* 0x0000000410107981 */ /* 0x000ea4000c1e1900 */
[----:B----4-:R-:W-:Y:S02]  /*0c80*/  IMAD.WIDE R8, R7, 0x4, R8 ;  /* 0x0000000407087825 */ /* 0x010fe400078e0208 */
[----:B------:R-:W3:Y:S04]  /*0c90*/  LDG.E R18, desc[UR4][R18.64] ;  /* 0x0000000412127981 */ /* 0x000ee8000c1e1900 */
[----:B------:R-:W3:Y:S04]  /*0ca0*/  LDG.E R7, desc[UR4][R10.64+0x8] ;  /* 0x000008040a077981 */ /* 0x000ee8000c1e1900 */
[----:B------:R-:W4:Y:S01]  /*0cb0*/  LDG.E R8, desc[UR4][R8.64] ;  /* 0x0000000408087981 */ /* 0x000f22000c1e1900 */
[----:B------:R-:W-:Y:S01]  /*0cc0*/  IADD3 R3, PT, PT, R3, 0x4, RZ ;  /* 0x0000000403037810 */ /* 0x000fe20007ffe0ff */
[----:B-----5:R-:W-:-:S04]  /*0cd0*/  FFMA R5, R5, R14, R6 ;  /* 0x0000000e05057223 */ /* 0x020fc80000000006 */
[----:B--2---:R-:W-:-:S04]  /*0ce0*/  FFMA R2, R2, R16, R5 ;  /* 0x0000001002027223 */ /* 0x004fc80000000005 */
[----:B---3--:R-:W-:-:S04]  /*0cf0*/  FFMA R2, R7, R18, R2 ;  /* 0x0000001207027223 */ /* 0x008fc80000000002 */
[----:B----4-:R-:W-:-:S07]  /*0d00*/  FFMA R6, R13, R8, R2 ;  /* 0x000000080d067223 */ /* 0x010fce0000000002 */
.L_x_8:
[----:B------:R-:W-:Y:S05]  /*0d10*/  BSYNC.RECONVERGENT B1 ;  /* 0x0000000000017941 */ /* 0x000fea0003800200 */
.L_x_7:
[----:B------:R-:W-:Y:S05]  /*0d20*/  @!P1 BRA `(.L_x_1) ;  /* 0x00000000003c9947 */ /* 0x000fea0003800000 */
[----:B------:R-:W0:Y:S01]  /*0d30*/  LDC.64 R12, c[0x0][0x388] ;  /* 0x0000e200ff0c7b82 */ /* 0x000e220000000a00 */
[----:B------:R-:W-:-:S07]  /*0d40*/  IADD3 R2, PT, PT, -R4, RZ, RZ ;  /* 0x000000ff04027210 */ /* 0x000fce0007ffe1ff */
[----:B------:R-:W1:Y:S08]  /*0d50*/  LDC.64 R14, c[0x0][0x390] ;  /* 0x0000e400ff0e7b82 */ /* 0x000e700000000a00 */
[----:B------:R-:W2:Y:S02]  /*0d60*/  LDC.64 R16, c[0x0][0x398] ;  /* 0x0000e600ff107b82 */ /* 0x000ea40000000a00 */
.L_x_9:
[----:B0-----:R-:W-:-:S06]  /*0d70*/  IMAD.WIDE R4, R3, 0x4, R12 ;  /* 0x0000000403047825 */ /* 0x001fcc00078e020c */
[----:B------:R-:W2:Y:S01]  /*0d80*/  LDG.E R5, desc[UR4][R4.64] ;  /* 0x0000000404057981 */ /* 0x000ea2000c1e1900 */
[----:B-1----:R-:W-:-:S06]  /*0d90*/  IMAD.WIDE R8, R3, 0x4, R14 ;  /* 0x0000000403087825 */ /* 0x002fcc00078e020e */
[----:B------:R-:W3:Y:S01]  /*0da0*/  LDG.E R9, desc[UR4][R8.64] ;  /* 0x0000000408097981 */ /* 0x000ee2000c1e1900 */
[----:B------:R-:W-:Y:S01]  /*0db0*/  IADD3 R2, PT, PT, R2, 0x1, RZ ;  /* 0x0000000102027810 */ /* 0x000fe20007ffe0ff */
[----:B--2---:R-:W-:-:S06]  /*0dc0*/  IMAD.WIDE R10, R5, 0x4, R16 ;  /* 0x00000004050a7825 */ /* 0x004fcc00078e0210 */
[----:B------:R-:W3:Y:S01]  /*0dd0*/  LDG.E R10, desc[UR4][R10.64] ;  /* 0x000000040a0a7981 */ /* 0x000ee2000c1e1900 */
[----:B------:R-:W-:Y:S02]  /*0de0*/  ISETP.NE.AND P0, PT, R2, RZ, PT ;  /* 0x000000ff0200720c */ /* 0x000fe40003f05270 */
[----:B------:R-:W-:Y:S01]  /*0df0*/  IADD3 R3, PT, PT, R3, 0x1, RZ ;  /* 0x0000000103037810 */ /* 0x000fe20007ffe0ff */
[----:B---3--:R-:W-:-:S10]  /*0e00*/  FFMA R6, R9, R10, R6 ;  /* 0x0000000a09067223 */ /* 0x008fd40000000006 */
[----:B------:R-:W-:Y:S05]  /*0e10*/  @P0 BRA `(.L_x_9) ;  /* 0xfffffffc00d40947 */ /* 0x000fea000383ffff */
.L_x_1:
[----:B------:R-:W-:Y:S05]  /*0e20*/  BSYNC.RECONVERGENT B0 ;  /* 0x0000000000007941 */ /* 0x000fea0003800200 */
.L_x_0:
[----:B------:R-:W0:Y:S02]  /*0e30*/  LDC.64 R2, c[0x0][0x3a0] ;  /* 0x0000e800ff027b82 */ /* 0x000e240000000a00 */
[----:B0-----:R-:W-:-:S05]  /*0e40*/  IMAD.WIDE R2, R0, 0x4, R2 ;  /* 0x0000000400027825 */ /* 0x001fca00078e0202 */
[----:B------:R-:W-:Y:S01]  /*0e50*/  STG.E desc[UR4][R2.64], R6 ;  /* 0x0000000602007986 */ /* 0x000fe2000c101904 */
[----:B------:R-:W-:Y:S05]  /*0e60*/  EXIT ;  /* 0x000000000000794d */ /* 0x000fea0003800000 */
.L_x_10:
[----:B------:R-:W-:-:S00]  /*0e70*/  BRA `(.L_x_10) ;  /* 0xfffffffc00fc7947 */ /* 0x000fc0000383ffff */
[----:B------:R-:W-:-:S00]  /*0e80*/  NOP ;  /* 0x0000000000007918 */ /* 0x000fc00000000000 */
[----:B------:R-:W-:-:S00]  /*0e90*/  NOP ;  /* 0x0000000000007918 */ /* 0x000fc00000000000 */
[----:B------:R-:W-:-:S00]  /*0ea0*/  NOP ;  /* 0x0000000000007918 */ /* 0x000fc00000000000 */
[----:B------:R-:W-:-:S00]  /*0eb0*/  NOP ;  /* 0x0000000000007918 */ /* 0x000fc00000000000 */
[----:B------:R-:W-:-:S00]  /*0ec0*/  NOP ;  /* 0x0000000000007918 */ /* 0x000fc00000000000 */
[----:B------:R-:W-:-:S00]  /*0ed0*/  NOP ;  /* 0x0000000000007918 */ /* 0x000fc00000000000 */
[----:B------:R-:W-:-:S00]  /*0ee0*/  NOP ;  /* 0x0000000000007918 */ /* 0x000fc00000000000 */
[----:B------:R-:W-:-:S00]  /*0ef0*/  NOP ;  /* 0x0000000000007918 */ /* 0x000fc00000000000 */
.L_x_11:


//--------------------- .nv.shared.reserved.0     --------------------------
	.section	.nv.shared.reserved.0,"aw",@nobits
	.weak		__nv_reservedSMEM_offset_0_alias
	.size		__nv_reservedSMEM_offset_0_alias, 0, 64
	.other		__nv_reservedSMEM_offset_0_alias,@"STO_CUDA_RESERVED_SHARED STV_DEFAULT"
__nv_reservedSMEM_offset_0_alias:
	.zero		0
	.zero		64


//--------------------- .nv.constant0._Z15spmv_csr_kernelPiS_PfS0_S0_i --------------------------
	.section	.nv.constant0._Z15spmv_csr_kernelPiS_PfS0_S0_i,"a",@progbits
	.sectionflags	@""
	.align	4
.nv.constant0._Z15spmv_csr_kernelPiS_PfS0_S0_i:
	.zero		940


//--------------------- SYMBOLS --------------------------

	.type		.nv.reservedSmem.offset0,@object
	.size		.nv.reservedSmem.offset0,0x4
